//
// Generated by NVIDIA NVVM Compiler
//
// Compiler Build ID: CL-36424714
// Cuda compilation tools, release 13.0, V13.0.88
// Based on NVVM 20.0.0
//

.version 9.0
.target sm_100
.address_size 64

	// .globl	_Z17hello_cuda_kernelv
.extern .func  (.param .b32 func_retval0) vprintf
(
	.param .b64 vprintf_param_0,
	.param .b64 vprintf_param_1
)
;
.global .align 1 .b8 $str[28] = {72, 101, 108, 108, 111, 32, 102, 114, 111, 109, 32, 67, 85, 68, 65, 32, 116, 104, 114, 101, 97, 100, 32, 37, 100, 33, 10};

.visible .entry _Z17hello_cuda_kernelv()
{
	.local .align 8 .b8 	__local_depot0[8];
	.reg .b64 	%SP;
	.reg .b64 	%SPL;
	.reg .b32 	%r<4>;
	.reg .b64 	%rd<5>;

	mov.u64 	%SPL, __local_depot0;
	cvta.local.u64 	%SP, %SPL;
	add.u64 	%rd1, %SP, 0;
	add.u64 	%rd2, %SPL, 0;
	mov.u32 	%r1, %tid.x;
	st.local.u32 	[%rd2], %r1;
	mov.u64 	%rd3, $str;
	cvta.global.u64 	%rd4, %rd3;
	{ // callseq 0, 0
	.param .b64 param0;
	st.param.b64 	[param0], %rd4;
	.param .b64 param1;
	st.param.b64 	[param1], %rd1;
	.param .b32 retval0;
	call.uni (retval0), 
	vprintf, 
	(
	param0, 
	param1
	);
	ld.param.b32 	%r2, [retval0];
	} // callseq 0
	ret;

}


// ===== COMPILED SASS (sm_100) =====

	.target	sm_100

	.elftype	@"ET_EXEC"


//--------------------- .note.nv.tkinfo           --------------------------
	.section	.note.nv.tkinfo,"",@"SHT_NOTE"
	.sectionflags	@"SHF_NOTE_NV_TKINFO"
	.tkinfo
        /*0018*/ 	.word	0x00000002
        /*0030*/ 	.string	""
        /*0030*/ 	.string	"ptxas"
        /*0030*/ 	.string	"Cuda compilation tools, release 13.0, V13.0.88"
        /*0030*/ 	.string	"Build cuda_13.0.r13.0/compiler.36424714_0"
        /*0030*/ 	.string	"-arch sm_100 -m 64 "



//--------------------- .note.nv.cuinfo           --------------------------
	.section	.note.nv.cuinfo,"",@"SHT_NOTE"
	.sectionflags	@"SHF_NOTE_NV_CUINFO"
        /*0018*/ 	.short	0x0002
        /*001a*/ 	.short	0x0064
        /*001c*/ 	.short	0x0082
	.zero		2


//--------------------- .nv.info                  --------------------------
	.section	.nv.info,"",@"SHT_CUDA_INFO"
	.align	4


	//----- nvinfo : EIATTR_REGCOUNT
	.align		4
        /*0000*/ 	.byte	0x04, 0x2f
        /*0002*/ 	.short	(.L_2 - .L_1)
	.align		4
.L_1:
        /*0004*/ 	.word	index@(_Z17hello_cuda_kernelv)
        /*0008*/ 	.word	0x00000018


	//----- nvinfo : EIATTR_FRAME_SIZE
	.align		4
.L_2:
        /*000c*/ 	.byte	0x04, 0x11
        /*000e*/ 	.short	(.L_4 - .L_3)
	.align		4
.L_3:
        /*0010*/ 	.word	index@(_Z17hello_cuda_kernelv)
        /*0014*/ 	.word	0x00000008


	//----- nvinfo : EIATTR_MIN_STACK_SIZE
	.align		4
.L_4:
        /*0018*/ 	.byte	0x04, 0x12
        /*001a*/ 	.short	(.L_6 - .L_5)
	.align		4
.L_5:
        /*001c*/ 	.word	index@(_Z17hello_cuda_kernelv)
        /*0020*/ 	.word	0x00000008
.L_6:


//--------------------- .nv.compat                --------------------------
	.section	.nv.compat,"",@"SHT_CUDA_COMPAT_INFO"
	.align	4
        /*0000*/ 	.byte	0x02, 0x09, 0x00, 0x00, 0x02, 0x02, 0x01, 0x00, 0x02, 0x05, 0x05, 0x00, 0x03, 0x07, 0x01, 0x01
        /*0010*/ 	.byte	0x02, 0x03, 0x00, 0x00, 0x02, 0x06, 0x01, 0x00, 0x04, 0x0b, 0x08, 0x00, 0x09, 0x00, 0x00, 0x00
        /*0020*/ 	.byte	0x00, 0x00, 0x00, 0x00


//--------------------- .nv.info._Z17hello_cuda_kernelv --------------------------
	.section	.nv.info._Z17hello_cuda_kernelv,"",@"SHT_CUDA_INFO"
	.sectionflags	@""
	.align	4


	//----- nvinfo : EIATTR_CUDA_API_VERSION
	.align		4
        /*0000*/ 	.byte	0x04, 0x37
        /*0002*/ 	.short	(.L_8 - .L_7)
.L_7:
        /*0004*/ 	.word	0x00000082


	//----- nvinfo : EIATTR_SPARSE_MMA_MASK
	.align		4
.L_8:
        /*0008*/ 	.byte	0x03, 0x50
        /*000a*/ 	.short	0x0000


	//----- nvinfo : EIATTR_MAXREG_COUNT
	.align		4
        /*000c*/ 	.byte	0x03, 0x1b
        /*000e*/ 	.short	0x00ff


	//----- nvinfo : EIATTR_EXTERNS
	.align		4
        /*0010*/ 	.byte	0x04, 0x0f
        /*0012*/ 	.short	(.L_10 - .L_9)


	//   ....[0]....
	.align		4
.L_9:
        /*0014*/ 	.word	index@(vprintf)


	//----- nvinfo : EIATTR_MERCURY_ISA_VERSION
	.align		4
.L_10:
        /*0018*/ 	.byte	0x03, 0x5f
        /*001a*/ 	.short	0x0101


	//----- nvinfo : EIATTR_VRC_CTA_INIT_COUNT
	.align		4
        /*001c*/ 	.byte	0x02, 0x4a
	.zero		1
	.zero		1


	//----- nvinfo : EIATTR_SYSCALL_OFFSETS
	.align		4
        /*0020*/ 	.byte	0x04, 0x46
        /*0022*/ 	.short	(.L_12 - .L_11)


	//   ....[0]....
.L_11:
        /*0024*/ 	.word	0x000000e0


	//----- nvinfo : EIATTR_EXIT_INSTR_OFFSETS
	.align		4
.L_12:
        /*0028*/ 	.byte	0x04, 0x1c
        /*002a*/ 	.short	(.L_14 - .L_13)


	//   ....[0]....
.L_13:
        /*002c*/ 	.word	0x000000f0


	//----- nvinfo : EIATTR_SW_WAR
	.align		4
.L_14:
        /*0030*/ 	.byte	0x04, 0x36
        /*0032*/ 	.short	(.L_16 - .L_15)
.L_15:
        /*0034*/ 	.word	0x00000008
.L_16:


//--------------------- .nv.callgraph             --------------------------
	.section	.nv.callgraph,"",@"SHT_CUDA_CALLGRAPH"
	.align	4
	.sectionentsize	8
	.align		4
        /*0000*/ 	.word	0x00000000
	.align		4
        /*0004*/ 	.word	0xffffffff
	.align		4
        /*0008*/ 	.word	index@(_Z17hello_cuda_kernelv)
	.align		4
        /*000c*/ 	.word	index@(vprintf)
	.align		4
        /*0010*/ 	.word	0x00000000
	.align		4
        /*0014*/ 	.word	0xfffffffe
	.align		4
        /*0018*/ 	.word	0x00000000
	.align		4
        /*001c*/ 	.word	0xfffffffd
	.align		4
        /*0020*/ 	.word	0x00000000
	.align		4
        /*0024*/ 	.word	0xfffffffc


//--------------------- .nv.constant4             --------------------------
	.section	.nv.constant4,"a",@progbits
	.align	8
	.align		8
.nv.constant4:
        /*0000*/ 	.dword	vprintf
	.align		8
        /*0008*/ 	.dword	$str


//--------------------- .text._Z17hello_cuda_kernelv --------------------------
	.section	.text._Z17hello_cuda_kernelv,"ax",@progbits
	.align	128
        .global         _Z17hello_cuda_kernelv
        .type           _Z17hello_cuda_kernelv,@function
        .size           _Z17hello_cuda_kernelv,(.L_x_2 - _Z17hello_cuda_kernelv)
        .other          _Z17hello_cuda_kernelv,@"STO_CUDA_ENTRY STV_DEFAULT"
_Z17hello_cuda_kernelv:
.text._Z17hello_cuda_kernelv:
[----:B------:R-:W0:Y:S01]  /*0000*/  LDC R1, c[0x0][0x37c] ;  /* 0x0000df00ff017b82 */ /* 0x000e220000000800 */
[----:B------:R-:W1:Y:S01]  /*0010*/  S2R R8, SR_TID.X ;  /* 0x0000000000087919 */ /* 0x000e620000002100 */
[----:B0-----:R-:W-:Y:S01]  /*0020*/  VIADD R1, R1, 0xfffffff8 ;  /* 0xfffffff801017836 */ /* 0x001fe20000000000 */
[----:B------:R-:W-:Y:S01]  /*0030*/  MOV R0, 0x0 ;  /* 0x0000000000007802 */ /* 0x000fe20000000f00 */
[----:B------:R-:W0:Y:S04]  /*0040*/  LDCU UR4, c[0x0][0x2f8] ;  /* 0x00005f00ff0477ac */ /* 0x000e280008000800 */
[----:B------:R2:W3:Y:S01]  /*0050*/  LDC.64 R2, c[0x4][R0] ;  /* 0x0100000000027b82 */ /* 0x0004e20000000a00 */
[----:B------:R-:W4:Y:S01]  /*0060*/  LDCU.64 UR6, c[0x4][0x8] ;  /* 0x01000100ff0677ac */ /* 0x000f220008000a00 */
[----:B------:R-:W5:Y:S01]  /*0070*/  LDCU UR5, c[0x0][0x2fc] ;  /* 0x00005f80ff0577ac */ /* 0x000f620008000800 */
[----:B0-----:R-:W-:Y:S01]  /*0080*/  IADD3 R6, P0, PT, R1, UR4, RZ ;  /* 0x0000000401067c10 */ /* 0x001fe2000ff1e0ff */
[----:B----4-:R-:W-:Y:S01]  /*0090*/  IMAD.U32 R4, RZ, RZ, UR6 ;  /* 0x00000006ff047e24 */ /* 0x010fe2000f8e00ff */
[----:B------:R-:W-:-:S03]  /*00a0*/  MOV R5, UR7 ;  /* 0x0000000700057c02 */ /* 0x000fc60008000f00 */
[----:B-----5:R-:W-:Y:S01]  /*00b0*/  IMAD.X R7, RZ, RZ, UR5, P0 ;  /* 0x00000005ff077e24 */ /* 0x020fe200080e06ff */
[----:B-1----:R2:W-:Y:S07]  /*00c0*/  STL [R1], R8 ;  /* 0x0000000801007387 */ /* 0x0025ee0000100800 */
[----:B------:R-:W-:-:S07]  /*00d0*/  LEPC R20, `(.L_x_0) ;  /* 0x000000001014794e */ /* 0x000fce0000000000 */
[----:B--23--:R-:W-:Y:S05]  /*00e0*/  CALL.ABS.NOINC R2 ;  /* 0x0000000002007343 */ /* 0x00cfea0003c00000 */
.L_x_0:
[----:B------:R-:W-:Y:S05]  /*00f0*/  EXIT ;  /* 0x000000000000794d */ /* 0x000fea0003800000 */
.L_x_1:
[----:B------:R-:W-:-:S00]  /*0100*/  BRA `(.L_x_1) ;  /* 0xfffffffc00fc7947 */ /* 0x000fc0000383ffff */
[----:B------:R-:W-:-:S00]  /*0110*/  NOP ;  /* 0x0000000000007918 */ /* 0x000fc00000000000 */
        /* <DEDUP_REMOVED lines=14> */
.L_x_2:


//--------------------- .nv.global.init           --------------------------
	.section	.nv.global.init,"aw",@progbits
.nv.global.init:
	.type		$str,@object
	.size		$str,(.L_0 - $str)
$str:
        /*0000*/ 	.byte	0x48, 0x65, 0x6c, 0x6c, 0x6f, 0x20, 0x66, 0x72, 0x6f, 0x6d, 0x20, 0x43, 0x55, 0x44, 0x41, 0x20
        /*0010*/ 	.byte	0x74, 0x68, 0x72, 0x65, 0x61, 0x64, 0x20, 0x25, 0x64, 0x21, 0x0a, 0x00
.L_0:


//--------------------- .nv.shared.reserved.0     --------------------------
	.section	.nv.shared.reserved.0,"aw",@nobits
	.weak		__nv_reservedSMEM_offset_0_alias
	.size		__nv_reservedSMEM_offset_0_alias, 0, 64
	.other		__nv_reservedSMEM_offset_0_alias,@"STO_CUDA_RESERVED_SHARED STV_DEFAULT"
__nv_reservedSMEM_offset_0_alias:
	.zero		0
	.zero		64


//--------------------- .nv.constant0._Z17hello_cuda_kernelv --------------------------
	.section	.nv.constant0._Z17hello_cuda_kernelv,"a",@progbits
	.sectionflags	@""
	.align	4
.nv.constant0._Z17hello_cuda_kernelv:
	.zero		896


//--------------------- SYMBOLS --------------------------

	.type		.nv.reservedSmem.offset0,@object
	.size		.nv.reservedSmem.offset0,0x4
	.type		vprintf,@function
